//
// Generated by NVIDIA NVVM Compiler
//
// Compiler Build ID: CL-36424714
// Cuda compilation tools, release 13.0, V13.0.88
// Based on NVVM 20.0.0
//

.version 9.0
.target sm_100
.address_size 64

	// .globl	_Z16globalmem_reducePii

.visible .entry _Z16globalmem_reducePii(
	.param .u64 .ptr .align 1 _Z16globalmem_reducePii_param_0,
	.param .u32 _Z16globalmem_reducePii_param_1
)
{
	.reg .pred 	%p<4>;
	.reg .b32 	%r<13>;
	.reg .b64 	%rd<7>;

	ld.param.u64 	%rd2, [_Z16globalmem_reducePii_param_0];
	ld.param.u32 	%r12, [_Z16globalmem_reducePii_param_1];
	mov.u32 	%r5, %tid.x;
	mov.u32 	%r6, %ntid.x;
	mov.u32 	%r7, %ctaid.x;
	mad.lo.s32 	%r1, %r6, %r7, %r5;
	setp.lt.s32 	%p1, %r12, 2;
	@%p1 bra 	$L__BB0_5;
	cvta.to.global.u64 	%rd3, %rd2;
	mul.wide.s32 	%rd4, %r1, 4;
	add.s64 	%rd1, %rd3, %rd4;
$L__BB0_2:
	shr.u32 	%r3, %r12, 1;
	setp.ge.s32 	%p2, %r1, %r3;
	@%p2 bra 	$L__BB0_4;
	shl.b32 	%r8, %r3, 2;
	cvt.u64.u32 	%rd5, %r8;
	add.s64 	%rd6, %rd1, %rd5;
	ld.global.u32 	%r9, [%rd6];
	ld.global.u32 	%r10, [%rd1];
	add.s32 	%r11, %r10, %r9;
	st.global.u32 	[%rd1], %r11;
$L__BB0_4:
	bar.sync 	0;
	setp.gt.u32 	%p3, %r12, 3;
	mov.u32 	%r12, %r3;
	@%p3 bra 	$L__BB0_2;
$L__BB0_5:
	ret;

}


// ===== COMPILED SASS (sm_100) =====

	.target	sm_100

	.elftype	@"ET_EXEC"


//--------------------- .note.nv.tkinfo           --------------------------
	.section	.note.nv.tkinfo,"",@"SHT_NOTE"
	.sectionflags	@"SHF_NOTE_NV_TKINFO"
	.tkinfo
        /*0018*/ 	.word	0x00000002
        /*0030*/ 	.string	""
        /*0030*/ 	.string	"ptxas"
        /*0030*/ 	.string	"Cuda compilation tools, release 13.0, V13.0.88"
        /*0030*/ 	.string	"Build cuda_13.0.r13.0/compiler.36424714_0"
        /*0030*/ 	.string	"-arch sm_100 -m 64 "



//--------------------- .note.nv.cuinfo           --------------------------
	.section	.note.nv.cuinfo,"",@"SHT_NOTE"
	.sectionflags	@"SHF_NOTE_NV_CUINFO"
        /*0018*/ 	.short	0x0002
        /*001a*/ 	.short	0x0064
        /*001c*/ 	.short	0x0082
	.zero		2


//--------------------- .nv.info                  --------------------------
	.section	.nv.info,"",@"SHT_CUDA_INFO"
	.align	4


	//----- nvinfo : EIATTR_REGCOUNT
	.align		4
        /*0000*/ 	.byte	0x04, 0x2f
        /*0002*/ 	.short	(.L_1 - .L_0)
	.align		4
.L_0:
        /*0004*/ 	.word	index@(_Z16globalmem_reducePii)
        /*0008*/ 	.word	0x0000000c


	//----- nvinfo : EIATTR_FRAME_SIZE
	.align		4
.L_1:
        /*000c*/ 	.byte	0x04, 0x11
        /*000e*/ 	.short	(.L_3 - .L_2)
	.align		4
.L_2:
        /*0010*/ 	.word	index@(_Z16globalmem_reducePii)
        /*0014*/ 	.word	0x00000000


	//----- nvinfo : EIATTR_MIN_STACK_SIZE
	.align		4
.L_3:
        /*0018*/ 	.byte	0x04, 0x12
        /*001a*/ 	.short	(.L_5 - .L_4)
	.align		4
.L_4:
        /*001c*/ 	.word	index@(_Z16globalmem_reducePii)
        /*0020*/ 	.word	0x00000000
.L_5:


//--------------------- .nv.compat                --------------------------
	.section	.nv.compat,"",@"SHT_CUDA_COMPAT_INFO"
	.align	4
        /*0000*/ 	.byte	0x02, 0x09, 0x00, 0x00, 0x02, 0x02, 0x01, 0x00, 0x02, 0x05, 0x05, 0x00, 0x03, 0x07, 0x01, 0x01
        /*0010*/ 	.byte	0x02, 0x03, 0x00, 0x00, 0x02, 0x06, 0x01, 0x00, 0x04, 0x0b, 0x08, 0x00, 0x09, 0x00, 0x00, 0x00
        /*0020*/ 	.byte	0x00, 0x00, 0x00, 0x00


//--------------------- .nv.info._Z16globalmem_reducePii --------------------------
	.section	.nv.info._Z16globalmem_reducePii,"",@"SHT_CUDA_INFO"
	.sectionflags	@""
	.align	4


	//----- nvinfo : EIATTR_CUDA_API_VERSION
	.align		4
        /*0000*/ 	.byte	0x04, 0x37
        /*0002*/ 	.short	(.L_7 - .L_6)
.L_6:
        /*0004*/ 	.word	0x00000082


	//----- nvinfo : EIATTR_KPARAM_INFO
	.align		4
.L_7:
        /*0008*/ 	.byte	0x04, 0x17
        /*000a*/ 	.short	(.L_9 - .L_8)
.L_8:
        /*000c*/ 	.word	0x00000000
        /*0010*/ 	.short	0x0001
        /*0012*/ 	.short	0x0008
        /*0014*/ 	.byte	0x00, 0xf0, 0x11, 0x00


	//----- nvinfo : EIATTR_KPARAM_INFO
	.align		4
.L_9:
        /*0018*/ 	.byte	0x04, 0x17
        /*001a*/ 	.short	(.L_11 - .L_10)
.L_10:
        /*001c*/ 	.word	0x00000000
        /*0020*/ 	.short	0x0000
        /*0022*/ 	.short	0x0000
        /*0024*/ 	.byte	0x00, 0xf5, 0x21, 0x00


	//----- nvinfo : EIATTR_SPARSE_MMA_MASK
	.align		4
.L_11:
        /*0028*/ 	.byte	0x03, 0x50
        /*002a*/ 	.short	0x0000


	//----- nvinfo : EIATTR_MAXREG_COUNT
	.align		4
        /*002c*/ 	.byte	0x03, 0x1b
        /*002e*/ 	.short	0x00ff


	//----- nvinfo : EIATTR_NUM_BARRIERS
	.align		4
        /*0030*/ 	.byte	0x02, 0x4c
        /*0032*/ 	.byte	0x01
	.zero		1


	//----- nvinfo : EIATTR_MERCURY_ISA_VERSION
	.align		4
        /*0034*/ 	.byte	0x03, 0x5f
        /*0036*/ 	.short	0x0101


	//----- nvinfo : EIATTR_VRC_CTA_INIT_COUNT
	.align		4
        /*0038*/ 	.byte	0x02, 0x4a
	.zero		1
	.zero		1


	//----- nvinfo : EIATTR_EXIT_INSTR_OFFSETS
	.align		4
        /*003c*/ 	.byte	0x04, 0x1c
        /*003e*/ 	.short	(.L_13 - .L_12)


	//   ....[0]....
.L_12:
        /*0040*/ 	.word	0x00000050


	//   ....[1]....
        /*0044*/ 	.word	0x000001c0


	//----- nvinfo : EIATTR_CRS_STACK_SIZE
	.align		4
.L_13:
        /*0048*/ 	.byte	0x04, 0x1e
        /*004a*/ 	.short	(.L_15 - .L_14)
.L_14:
        /*004c*/ 	.word	0x00000000


	//----- nvinfo : EIATTR_CBANK_PARAM_SIZE
	.align		4
.L_15:
        /*0050*/ 	.byte	0x03, 0x19
        /*0052*/ 	.short	0x000c


	//----- nvinfo : EIATTR_PARAM_CBANK
	.align		4
        /*0054*/ 	.byte	0x04, 0x0a
        /*0056*/ 	.short	(.L_17 - .L_16)
	.align		4
.L_16:
        /*0058*/ 	.word	index@(.nv.constant0._Z16globalmem_reducePii)
        /*005c*/ 	.short	0x0380
        /*005e*/ 	.short	0x000c


	//----- nvinfo : EIATTR_SW_WAR
	.align		4
.L_17:
        /*0060*/ 	.byte	0x04, 0x36
        /*0062*/ 	.short	(.L_19 - .L_18)
.L_18:
        /*0064*/ 	.word	0x00000008
.L_19:


//--------------------- .nv.callgraph             --------------------------
	.section	.nv.callgraph,"",@"SHT_CUDA_CALLGRAPH"
	.align	4
	.sectionentsize	8
	.align		4
        /*0000*/ 	.word	0x00000000
	.align		4
        /*0004*/ 	.word	0xffffffff
	.align		4
        /*0008*/ 	.word	0x00000000
	.align		4
        /*000c*/ 	.word	0xfffffffe
	.align		4
        /*0010*/ 	.word	0x00000000
	.align		4
        /*0014*/ 	.word	0xfffffffd
	.align		4
        /*0018*/ 	.word	0x00000000
	.align		4
        /*001c*/ 	.word	0xfffffffc


//--------------------- .text._Z16globalmem_reducePii --------------------------
	.section	.text._Z16globalmem_reducePii,"ax",@progbits
	.align	128
        .global         _Z16globalmem_reducePii
        .type           _Z16globalmem_reducePii,@function
        .size           _Z16globalmem_reducePii,(.L_x_4 - _Z16globalmem_reducePii)
        .other          _Z16globalmem_reducePii,@"STO_CUDA_ENTRY STV_DEFAULT"
_Z16globalmem_reducePii:
.text._Z16globalmem_reducePii:
[----:B------:R-:W-:Y:S08]  /*0000*/  LDC R1, c[0x0][0x37c] ;  /* 0x0000df00ff017b82 */ /* 0x000ff00000000800 */
[----:B------:R-:W0:Y:S01]  /*0010*/  LDC R0, c[0x0][0x388] ;  /* 0x0000e200ff007b82 */ /* 0x000e220000000800 */
[----:B------:R-:W1:Y:S01]  /*0020*/  S2R R7, SR_TID.X ;  /* 0x0000000000077919 */ /* 0x000e620000002100 */
[----:B0-----:R-:W-:-:S02]  /*0030*/  ISETP.GE.AND P0, PT, R0, 0x2, PT ;  /* 0x000000020000780c */ /* 0x001fc40003f06270 */
[----:B------:R-:W0:Y:S11]  /*0040*/  S2R R0, SR_CTAID.X ;  /* 0x0000000000007919 */ /* 0x000e360000002500 */
[----:B-1----:R-:W-:Y:S05]  /*0050*/  @!P0 EXIT ;  /* 0x000000000000894d */ /* 0x002fea0003800000 */
[----:B------:R-:W1:Y:S01]  /*0060*/  LDC.64 R2, c[0x0][0x380] ;  /* 0x0000e000ff027b82 */ /* 0x000e620000000a00 */
[----:B------:R-:W0:Y:S01]  /*0070*/  LDCU UR4, c[0x0][0x360] ;  /* 0x00006c00ff0477ac */ /* 0x000e220008000800 */
[----:B------:R-:W2:Y:S01]  /*0080*/  LDCU UR5, c[0x0][0x388] ;  /* 0x00007100ff0577ac */ /* 0x000ea20008000800 */
[----:B------:R-:W3:Y:S01]  /*0090*/  LDCU.64 UR6, c[0x0][0x358] ;  /* 0x00006b00ff0677ac */ /* 0x000ee20008000a00 */
[----:B0-----:R-:W-:Y:S02]  /*00a0*/  IMAD R7, R0, UR4, R7 ;  /* 0x0000000400077c24 */ /* 0x001fe4000f8e0207 */
[----:B--2---:R-:W-:Y:S02]  /*00b0*/  IMAD.U32 R0, RZ, RZ, UR5 ;  /* 0x00000005ff007e24 */ /* 0x004fe4000f8e00ff */
[----:B-1-3--:R-:W-:-:S07]  /*00c0*/  IMAD.WIDE R2, R7, 0x4, R2 ;  /* 0x0000000407027825 */ /* 0x00afce00078e0202 */
.L_x_2:
[----:B------:R-:W-:Y:S01]  /*00d0*/  SHF.R.U32.HI R6, RZ, 0x1, R0 ;  /* 0x00000001ff067819 */ /* 0x000fe20000011600 */
[----:B------:R-:W-:Y:S03]  /*00e0*/  BSSY.RECONVERGENT B0, `(.L_x_0) ;  /* 0x0000009000007945 */ /* 0x000fe60003800200 */
[----:B------:R-:W-:-:S13]  /*00f0*/  ISETP.GE.AND P0, PT, R7, R6, PT ;  /* 0x000000060700720c */ /* 0x000fda0003f06270 */
[----:B0-----:R-:W-:Y:S05]  /*0100*/  @P0 BRA `(.L_x_1) ;  /* 0x0000000000180947 */ /* 0x001fea0003800000 */
[----:B------:R-:W-:Y:S01]  /*0110*/  LEA R4, P0, R6, R2, 0x2 ;  /* 0x0000000206047211 */ /* 0x000fe200078010ff */
[----:B------:R-:W2:Y:S04]  /*0120*/  LDG.E R9, desc[UR6][R2.64] ;  /* 0x0000000602097981 */ /* 0x000ea8000c1e1900 */
[----:B------:R-:W-:-:S05]  /*0130*/  IMAD.X R5, RZ, RZ, R3, P0 ;  /* 0x000000ffff057224 */ /* 0x000fca00000e0603 */
[----:B------:R-:W2:Y:S02]  /*0140*/  LDG.E R4, desc[UR6][R4.64] ;  /* 0x0000000604047981 */ /* 0x000ea4000c1e1900 */
[----:B--2---:R-:W-:-:S05]  /*0150*/  IADD3 R9, PT, PT, R4, R9, RZ ;  /* 0x0000000904097210 */ /* 0x004fca0007ffe0ff */
[----:B------:R0:W-:Y:S02]  /*0160*/  STG.E desc[UR6][R2.64], R9 ;  /* 0x0000000902007986 */ /* 0x0001e4000c101906 */
.L_x_1:
[----:B------:R-:W-:Y:S05]  /*0170*/  BSYNC.RECONVERGENT B0 ;  /* 0x0000000000007941 */ /* 0x000fea0003800200 */
.L_x_0:
[----:B------:R-:W-:Y:S01]  /*0180*/  BAR.SYNC.DEFER_BLOCKING 0x0 ;  /* 0x0000000000007b1d */ /* 0x000fe20000010000 */
[----:B------:R-:W-:Y:S01]  /*0190*/  ISETP.GT.U32.AND P0, PT, R0, 0x3, PT ;  /* 0x000000030000780c */ /* 0x000fe20003f04070 */
[----:B------:R-:W-:-:S12]  /*01a0*/  IMAD.MOV.U32 R0, RZ, RZ, R6 ;  /* 0x000000ffff007224 */ /* 0x000fd800078e0006 */
[----:B------:R-:W-:Y:S05]  /*01b0*/  @P0 BRA `(.L_x_2) ;  /* 0xfffffffc00c40947 */ /* 0x000fea000383ffff */
[----:B------:R-:W-:Y:S05]  /*01c0*/  EXIT ;  /* 0x000000000000794d */ /* 0x000fea0003800000 */
.L_x_3:
[----:B------:R-:W-:-:S00]  /*01d0*/  BRA `(.L_x_3) ;  /* 0xfffffffc00fc7947 */ /* 0x000fc0000383ffff */
[----:B------:R-:W-:-:S00]  /*01e0*/  NOP ;  /* 0x0000000000007918 */ /* 0x000fc00000000000 */
        /* <DEDUP_REMOVED lines=9> */
.L_x_4:


//--------------------- .nv.shared.reserved.0     --------------------------
	.section	.nv.shared.reserved.0,"aw",@nobits
	.weak		__nv_reservedSMEM_offset_0_alias
	.size		__nv_reservedSMEM_offset_0_alias, 0, 64
	.other		__nv_reservedSMEM_offset_0_alias,@"STO_CUDA_RESERVED_SHARED STV_DEFAULT"
__nv_reservedSMEM_offset_0_alias:
	.zero		0
	.zero		64


//--------------------- .nv.constant0._Z16globalmem_reducePii --------------------------
	.section	.nv.constant0._Z16globalmem_reducePii,"a",@progbits
	.sectionflags	@""
	.align	4
.nv.constant0._Z16globalmem_reducePii:
	.zero		908


//--------------------- SYMBOLS --------------------------

	.type		.nv.reservedSmem.offset0,@object
	.size		.nv.reservedSmem.offset0,0x4
